	.headerflags	@"EF_CUDA_TEXMODE_UNIFIED EF_CUDA_64BIT_ADDRESS EF_CUDA_ACCELERATORS EF_CUDA_SM90 EF_CUDA_VIRTUAL_SM(EF_CUDA_SM90)"
	.elftype	@"ET_EXEC"


//--------------------- .nv.info                  --------------------------
	.section	.nv.info,"",@"SHT_CUDA_INFO"
	.align	4


	//----- nvinfo : EIATTR_REGCOUNT
	.align		4
        /*0000*/ 	.byte	0x04, 0x2f
        /*0002*/ 	.short	(.L_1 - .L_0)
	.align		4
.L_0:
        /*0004*/ 	.word	index@(triton_poi_fused_convolution_24)
        /*0008*/ 	.word	0x0000001c


	//----- nvinfo : EIATTR_MIN_STACK_SIZE
	.align		4
.L_1:
        /*000c*/ 	.byte	0x04, 0x12
        /*000e*/ 	.short	(.L_3 - .L_2)
	.align		4
.L_2:
        /*0010*/ 	.word	index@(triton_poi_fused_convolution_24)
        /*0014*/ 	.word	0x00000000


	//----- nvinfo : EIATTR_FRAME_SIZE
	.align		4
.L_3:
        /*0018*/ 	.byte	0x04, 0x11
        /*001a*/ 	.short	(.L_5 - .L_4)
	.align		4
.L_4:
        /*001c*/ 	.word	index@(triton_poi_fused_convolution_24)
        /*0020*/ 	.word	0x00000000


	//----- nvinfo : EIATTR_MIN_STACK_SIZE
	.align		4
.L_5:
        /*0024*/ 	.byte	0x04, 0x12
        /*0026*/ 	.short	(.L_7 - .L_6)
	.align		4
.L_6:
        /*0028*/ 	.word	index@(triton_poi_fused_convolution_24)
        /*002c*/ 	.word	0x00000000
.L_7:


//--------------------- .nv.info.triton_poi_fused_convolution_24 --------------------------
	.section	.nv.info.triton_poi_fused_convolution_24,"",@"SHT_CUDA_INFO"
	.sectionflags	@""
	.align	4


	//----- nvinfo : EIATTR_CUDA_API_VERSION
	.align		4
        /*0000*/ 	.byte	0x04, 0x37
        /*0002*/ 	.short	(.L_9 - .L_8)
.L_8:
        /*0004*/ 	.word	0x0000007c


	//----- nvinfo : EIATTR_KPARAM_INFO
	.align		4
.L_9:
        /*0008*/ 	.byte	0x04, 0x17
        /*000a*/ 	.short	(.L_11 - .L_10)
.L_10:
        /*000c*/ 	.word	0x00000000
        /*0010*/ 	.short	0x0004
        /*0012*/ 	.short	0x001c
        /*0014*/ 	.byte	0x00, 0xf0, 0x11, 0x00


	//----- nvinfo : EIATTR_KPARAM_INFO
	.align		4
.L_11:
        /*0018*/ 	.byte	0x04, 0x17
        /*001a*/ 	.short	(.L_13 - .L_12)
.L_12:
        /*001c*/ 	.word	0x00000000
        /*0020*/ 	.short	0x0003
        /*0022*/ 	.short	0x0018
        /*0024*/ 	.byte	0x00, 0xf0, 0x11, 0x00


	//----- nvinfo : EIATTR_KPARAM_INFO
	.align		4
.L_13:
        /*0028*/ 	.byte	0x04, 0x17
        /*002a*/ 	.short	(.L_15 - .L_14)
.L_14:
        /*002c*/ 	.word	0x00000000
        /*0030*/ 	.short	0x0002
        /*0032*/ 	.short	0x0010
        /*0034*/ 	.byte	0x00, 0xf4, 0x21, 0x00


	//----- nvinfo : EIATTR_KPARAM_INFO
	.align		4
.L_15:
        /*0038*/ 	.byte	0x04, 0x17
        /*003a*/ 	.short	(.L_17 - .L_16)
.L_16:
        /*003c*/ 	.word	0x00000000
        /*0040*/ 	.short	0x0001
        /*0042*/ 	.short	0x0008
        /*0044*/ 	.byte	0x00, 0xf4, 0x21, 0x00


	//----- nvinfo : EIATTR_KPARAM_INFO
	.align		4
.L_17:
        /*0048*/ 	.byte	0x04, 0x17
        /*004a*/ 	.short	(.L_19 - .L_18)
.L_18:
        /*004c*/ 	.word	0x00000000
        /*0050*/ 	.short	0x0000
        /*0052*/ 	.short	0x0000
        /*0054*/ 	.byte	0x00, 0xf4, 0x21, 0x00


	//----- nvinfo : EIATTR_SPARSE_MMA_MASK
	.align		4
.L_19:
        /*0058*/ 	.byte	0x03, 0x50
        /*005a*/ 	.short	0x0000


	//----- nvinfo : EIATTR_MAXREG_COUNT
	.align		4
        /*005c*/ 	.byte	0x03, 0x1b
        /*005e*/ 	.short	0x00ff


	//----- nvinfo : EIATTR_EXIT_INSTR_OFFSETS
	.align		4
        /*0060*/ 	.byte	0x04, 0x1c
        /*0062*/ 	.short	(.L_21 - .L_20)


	//   ....[0]....
.L_20:
        /*0064*/ 	.word	0x00000560


	//   ....[1]....
        /*0068*/ 	.word	0x00000580


	//----- nvinfo : EIATTR_REQNTID
	.align		4
.L_21:
        /*006c*/ 	.byte	0x04, 0x10
        /*006e*/ 	.short	(.L_23 - .L_22)
.L_22:
        /*0070*/ 	.word	0x00000080
        /*0074*/ 	.word	0x00000001
        /*0078*/ 	.word	0x00000001


	//----- nvinfo : EIATTR_CBANK_PARAM_SIZE
	.align		4
.L_23:
        /*007c*/ 	.byte	0x03, 0x19
        /*007e*/ 	.short	0x0020


	//----- nvinfo : EIATTR_PARAM_CBANK
	.align		4
        /*0080*/ 	.byte	0x04, 0x0a
        /*0082*/ 	.short	(.L_25 - .L_24)
	.align		4
.L_24:
        /*0084*/ 	.word	index@(.nv.constant0.triton_poi_fused_convolution_24)
        /*0088*/ 	.short	0x0210
        /*008a*/ 	.short	0x0020


	//----- nvinfo : EIATTR_SW_WAR
	.align		4
.L_25:
        /*008c*/ 	.byte	0x04, 0x36
        /*008e*/ 	.short	(.L_27 - .L_26)
.L_26:
        /*0090*/ 	.word	0x00000008
.L_27:


//--------------------- .nv.callgraph             --------------------------
	.section	.nv.callgraph,"",@"SHT_CUDA_CALLGRAPH"
	.align	4
	.sectionentsize	8
	.align		4
        /*0000*/ 	.word	0x00000000
	.align		4
        /*0004*/ 	.word	0xffffffff
	.align		4
        /*0008*/ 	.word	0x00000000
	.align		4
        /*000c*/ 	.word	0xfffffffe
	.align		4
        /*0010*/ 	.word	0x00000000
	.align		4
        /*0014*/ 	.word	0xfffffffd
	.align		4
        /*0018*/ 	.word	0x00000000
	.align		4
        /*001c*/ 	.word	0xfffffffc


//--------------------- .text.triton_poi_fused_convolution_24 --------------------------
	.section	.text.triton_poi_fused_convolution_24,"ax",@progbits
	.sectionflags	@"SHF_BARRIERS=1"
	.align	128
        .global         triton_poi_fused_convolution_24
        .type           triton_poi_fused_convolution_24,@function
        .size           triton_poi_fused_convolution_24,(.L_x_1 - triton_poi_fused_convolution_24)
        .other          triton_poi_fused_convolution_24,@"STO_CUDA_ENTRY STV_DEFAULT"
triton_poi_fused_convolution_24:
.text.triton_poi_fused_convolution_24:
[----:B------:R-:W0:Y:S01]  /*0000*/  LDC R1, c[0x0][0x28] ;  /* 0x00000a00ff017b82 */ /* 0x000e220000000800 */
[----:B------:R-:W1:Y:S07]  /*0010*/  S2R R2, SR_TID.X ;  /* 0x0000000000027919 */ /* 0x000e6e0000002100 */
[----:B------:R-:W2:Y:S01]  /*0020*/  LDC.64 R18, c[0x0][0x210] ;  /* 0x00008400ff127b82 */ /* 0x000ea20000000a00 */
[----:B------:R-:W-:Y:S01]  /*0030*/  CS2R R10, SRZ ;  /* 0x00000000000a7805 */ /* 0x000fe2000001ff00 */
[----:B------:R-:W-:Y:S01]  /*0040*/  ULDC.64 UR6, c[0x0][0x208] ;  /* 0x0000820000067ab9 */ /* 0x000fe20000000a00 */
[----:B------:R-:W3:Y:S01]  /*0050*/  S2R R0, SR_CTAID.X ;  /* 0x0000000000007919 */ /* 0x000ee20000002500 */
[----:B------:R-:W-:-:S02]  /*0060*/  CS2R R12, SRZ ;  /* 0x00000000000c7805 */ /* 0x000fc4000001ff00 */
[----:B------:R-:W-:Y:S01]  /*0070*/  CS2R R14, SRZ ;  /* 0x00000000000e7805 */ /* 0x000fe2000001ff00 */
[----:B------:R-:W4:Y:S01]  /*0080*/  S2R R3, SR_CTAID.Y ;  /* 0x0000000000037919 */ /* 0x000f220000002600 */
[----:B-1----:R-:W-:Y:S01]  /*0090*/  SHF.R.U32.HI R7, RZ, 0x2, R2 ;  /* 0x00000002ff077819 */ /* 0x002fe20000011602 */
[----:B------:R-:W-:Y:S02]  /*00a0*/  IMAD.SHL.U32 R21, R2, 0x4, RZ ;  /* 0x0000000402157824 */ /* 0x000fe400078e00ff */
[----:B---3--:R-:W-:Y:S01]  /*00b0*/  IMAD.SHL.U32 R0, R0, 0x10, RZ ;  /* 0x0000001000007824 */ /* 0x008fe200078e00ff */
[----:B------:R-:W-:Y:S01]  /*00c0*/  SGXT.U32 R7, R7, 0x5 ;  /* 0x000000050707781a */ /* 0x000fe20000000000 */
[----:B----4-:R-:W-:-:S03]  /*00d0*/  IMAD.SHL.U32 R20, R3, 0x40, RZ ;  /* 0x0000004003147824 */ /* 0x010fc600078e00ff */
[----:B------:R-:W-:Y:S02]  /*00e0*/  LOP3.LUT R5, R0, 0xc, R21, 0xf8, !PT ;  /* 0x0000000c00057812 */ /* 0x000fe400078ef815 */
[----:B------:R-:W-:Y:S02]  /*00f0*/  LOP3.LUT R4, R20, R7, RZ, 0xfc, !PT ;  /* 0x0000000714047212 */ /* 0x000fe400078efcff */
[----:B------:R-:W-:-:S03]  /*0100*/  ISETP.GE.AND P0, PT, R5, 0x10, PT ;  /* 0x000000100500780c */ /* 0x000fc60003f06270 */
[----:B------:R-:W-:-:S04]  /*0110*/  IMAD R17, R4, 0x10, R5 ;  /* 0x0000001004117824 */ /* 0x000fc800078e0205 */
[C---:B------:R-:W-:Y:S02]  /*0120*/  VIADD R9, R17.reuse, 0x200 ;  /* 0x0000020011097836 */ /* 0x040fe40000000000 */
[----:B--2---:R-:W-:-:S04]  /*0130*/  IMAD.WIDE R16, R17, 0x4, R18 ;  /* 0x0000000411107825 */ /* 0x004fc800078e0212 */
[----:B------:R-:W-:Y:S01]  /*0140*/  IMAD.WIDE R18, R9, 0x4, R18 ;  /* 0x0000000409127825 */ /* 0x000fe200078e0212 */
[----:B------:R-:W-:-:S04]  /*0150*/  CS2R R8, SRZ ;  /* 0x0000000000087805 */ /* 0x000fc8000001ff00 */
[----:B------:R-:W2:Y:S04]  /*0160*/  @!P0 LDG.E.EL.128 R12, desc[UR6][R18.64] ;  /* 0x00000006120c8981 */ /* 0x000ea8000c2e1d00 */
[----:B------:R1:W3:Y:S01]  /*0170*/  @!P0 LDG.E.EL.128 R8, desc[UR6][R16.64] ;  /* 0x0000000610088981 */ /* 0x0002e2000c2e1d00 */
[----:B------:R-:W4:Y:S01]  /*0180*/  S2UR UR5, SR_CgaCtaId ;  /* 0x00000000000579c3 */ /* 0x000f220000008800 */
[----:B------:R-:W-:Y:S01]  /*0190*/  IMAD.SHL.U32 R4, R2, 0x100, RZ ;  /* 0x0000010002047824 */ /* 0x000fe200078e00ff */
[----:B------:R-:W-:-:S04]  /*01a0*/  UMOV UR4, 0x400 ;  /* 0x0000040000047882 */ /* 0x000fc80000000000 */
[----:B------:R-:W-:Y:S02]  /*01b0*/  LOP3.LUT R22, R4, 0x300, RZ, 0xc0, !PT ;  /* 0x0000030004167812 */ /* 0x000fe400078ec0ff */
[----:B------:R-:W-:-:S04]  /*01c0*/  LOP3.LUT R4, R21, 0x1fc, RZ, 0xc0, !PT ;  /* 0x000001fc15047812 */ /* 0x000fc800078ec0ff */
[----:B-1----:R-:W-:Y:S02]  /*01d0*/  LOP3.LUT R17, R4, 0x200, RZ, 0xfc, !PT ;  /* 0x0000020004117812 */ /* 0x002fe400078efcff */
[C---:B------:R-:W-:Y:S02]  /*01e0*/  LOP3.LUT R6, R22.reuse, R7, RZ, 0xfc, !PT ;  /* 0x0000000716067212 */ /* 0x040fe400078efcff */
[C---:B------:R-:W-:Y:S02]  /*01f0*/  LOP3.LUT R7, R22.reuse, 0x40, RZ, 0xfc, !PT ;  /* 0x0000004016077812 */ /* 0x040fe400078efcff */
[----:B------:R-:W-:Y:S01]  /*0200*/  SHF.R.U32.HI R17, RZ, 0x2, R17 ;  /* 0x00000002ff117819 */ /* 0x000fe20000011611 */
[----:B----4-:R-:W-:Y:S01]  /*0210*/  UPRMT UR4, UR5, 0x654, UR4 ;  /* 0x0000065405047896 */ /* 0x010fe20008000004 */
[----:B------:R-:W-:Y:S02]  /*0220*/  LOP3.LUT R16, R22, 0x80, RZ, 0xfc, !PT ;  /* 0x0000008016107812 */ /* 0x000fe400078efcff */
[----:B------:R-:W-:-:S03]  /*0230*/  LOP3.LUT R18, R17, 0xf0, RZ, 0xc0, !PT ;  /* 0x000000f011127812 */ /* 0x000fc600078ec0ff */
[C---:B------:R-:W-:Y:S02]  /*0240*/  LEA.HI R23, R22.reuse, UR4, RZ, 0x1e ;  /* 0x0000000416177c11 */ /* 0x040fe4000f8ff0ff */
[----:B------:R-:W-:Y:S02]  /*0250*/  LOP3.LUT R22, R22, 0xc0, RZ, 0xfc, !PT ;  /* 0x000000c016167812 */ /* 0x000fe400078efcff */
[----:B------:R-:W-:Y:S02]  /*0260*/  LEA.HI R7, R7, UR4, RZ, 0x1e ;  /* 0x0000000407077c11 */ /* 0x000fe4000f8ff0ff */
[----:B------:R-:W-:Y:S02]  /*0270*/  LEA.HI R17, R16, UR4, RZ, 0x1e ;  /* 0x0000000410117c11 */ /* 0x000fe4000f8ff0ff */
[----:B------:R-:W-:Y:S01]  /*0280*/  LEA.HI R19, R22, UR4, RZ, 0x1e ;  /* 0x0000000416137c11 */ /* 0x000fe2000f8ff0ff */
[C---:B------:R-:W-:Y:S02]  /*0290*/  IMAD R23, R6.reuse, 0x4, R23 ;  /* 0x0000000406177824 */ /* 0x040fe400078e0217 */
[----:B------:R-:W-:-:S02]  /*02a0*/  IMAD R22, R6, 0x4, R7 ;  /* 0x0000000406167824 */ /* 0x000fc400078e0207 */
[C---:B------:R-:W-:Y:S02]  /*02b0*/  IMAD R25, R6.reuse, 0x4, R17 ;  /* 0x0000000406197824 */ /* 0x040fe400078e0211 */
[----:B------:R-:W-:Y:S01]  /*02c0*/  IMAD R24, R6, 0x4, R19 ;  /* 0x0000000406187824 */ /* 0x000fe200078e0213 */
[----:B------:R-:W-:Y:S01]  /*02d0*/  LOP3.LUT R5, R2, 0x70, RZ, 0xc0, !PT ;  /* 0x0000007002057812 */ /* 0x000fe200078ec0ff */
[----:B------:R-:W-:-:S04]  /*02e0*/  VIADD R7, R18, UR4 ;  /* 0x0000000412077c36 */ /* 0x000fc80008000000 */
[----:B------:R-:W-:Y:S02]  /*02f0*/  VIADD R5, R5, UR4 ;  /* 0x0000000405057c36 */ /* 0x000fe40008000000 */
[C---:B------:R-:W-:Y:S02]  /*0300*/  IMAD R7, R4.reuse, 0x4, R7 ;  /* 0x0000000404077824 */ /* 0x040fe400078e0207 */
[----:B------:R-:W-:Y:S01]  /*0310*/  IMAD R16, R4, 0x4, R5 ;  /* 0x0000000404107824 */ /* 0x000fe200078e0205 */
[----:B------:R-:W-:Y:S02]  /*0320*/  SHF.R.S32.HI R3, RZ, 0x19, R3 ;  /* 0x00000019ff037819 */ /* 0x000fe40000011403 */
[----:B------:R-:W-:Y:S02]  /*0330*/  LOP3.LUT R20, R20, 0x3c, R21, 0xf8, !PT ;  /* 0x0000003c14147812 */ /* 0x000fe400078ef815 */
[----:B------:R-:W-:-:S04]  /*0340*/  SGXT R21, R3, 0x1 ;  /* 0x000000010315781a */ /* 0x000fc80000000200 */
[----:B------:R-:W-:Y:S01]  /*0350*/  LEA.HI R21, R21, R20, RZ, 0xa ;  /* 0x0000001415157211 */ /* 0x000fe200078f50ff */
[----:B---3--:R-:W-:Y:S04]  /*0360*/  STS [R23], R8 ;  /* 0x0000000817007388 */ /* 0x008fe80000000800 */
[----:B------:R1:W-:Y:S04]  /*0370*/  STS [R22+0x100], R9 ;  /* 0x0001000916007388 */ /* 0x0003e80000000800 */
[----:B------:R-:W-:Y:S04]  /*0380*/  STS [R25+0x200], R10 ;  /* 0x0002000a19007388 */ /* 0x000fe80000000800 */
[----:B------:R3:W-:Y:S01]  /*0390*/  STS [R24+0x300], R11 ;  /* 0x0003000b18007388 */ /* 0x0007e20000000800 */
[----:B-1----:R-:W1:Y:S03]  /*03a0*/  LDC.64 R8, c[0x0][0x218] ;  /* 0x00008600ff087b82 */ /* 0x002e660000000a00 */
[----:B--2---:R-:W-:Y:S04]  /*03b0*/  STS [R23+0x80], R12 ;  /* 0x0000800c17007388 */ /* 0x004fe80000000800 */
[----:B------:R2:W-:Y:S04]  /*03c0*/  STS [R22+0x180], R13 ;  /* 0x0001800d16007388 */ /* 0x0005e80000000800 */
[----:B------:R-:W-:Y:S04]  /*03d0*/  STS [R25+0x280], R14 ;  /* 0x0002800e19007388 */ /* 0x000fe80000000800 */
[----:B------:R4:W-:Y:S01]  /*03e0*/  STS [R24+0x380], R15 ;  /* 0x0003800f18007388 */ /* 0x0009e20000000800 */
[----:B------:R-:W-:Y:S01]  /*03f0*/  BAR.SYNC.DEFER_BLOCKING 0x0 ;  /* 0x0000000000007b1d */ /* 0x000fe20000010000 */
[----:B---3--:R-:W-:Y:S01]  /*0400*/  SHF.R.U32.HI R11, RZ, 0x4, R2 ;  /* 0x00000004ff0b7819 */ /* 0x008fe20000011602 */
[----:B------:R-:W-:-:S06]  /*0410*/  IMAD.SHL.U32 R10, R21, 0x10, RZ ;  /* 0x00000010150a7824 */ /* 0x000fcc00078e00ff */
[----:B------:R-:W3:Y:S01]  /*0420*/  LDC.64 R2, c[0x0][0x220] ;  /* 0x00008800ff027b82 */ /* 0x000ee20000000a00 */
[----:B------:R-:W-:Y:S01]  /*0430*/  SGXT.U32 R11, R11, 0x3 ;  /* 0x000000030b0b781a */ /* 0x000fe20000000000 */
[----:B------:R-:W5:Y:S04]  /*0440*/  LDS.128 R16, [R16] ;  /* 0x0000000010107984 */ /* 0x000f680000000c00 */
[----:B------:R-:W3:Y:S01]  /*0450*/  LDS.128 R4, [R7+0x800] ;  /* 0x0008000007047984 */ /* 0x000ee20000000c00 */
[----:B------:R-:W-:Y:S02]  /*0460*/  LOP3.LUT R11, R0, R11, RZ, 0xfc, !PT ;  /* 0x0000000b000b7212 */ /* 0x000fe400078efcff */
[----:B------:R-:W-:Y:S02]  /*0470*/  LOP3.LUT R21, R21, 0xfffffc00, RZ, 0xc0, !PT ;  /* 0xfffffc0015157812 */ /* 0x000fe400078ec0ff */
[----:B------:R-:W-:-:S02]  /*0480*/  LOP3.LUT R10, R10, 0xffffc000, RZ, 0xc0, !PT ;  /* 0xffffc0000a0a7812 */ /* 0x000fc400078ec0ff */
[C---:B------:R-:W-:Y:S02]  /*0490*/  LOP3.LUT R0, R11.reuse, 0x8, RZ, 0xfc, !PT ;  /* 0x000000080b007812 */ /* 0x040fe400078efcff */
[----:B------:R-:W-:Y:S02]  /*04a0*/  IADD3 R10, R10, R20, -R21 ;  /* 0x000000140a0a7210 */ /* 0x000fe40007ffe815 */
[C---:B------:R-:W-:Y:S02]  /*04b0*/  ISETP.GE.AND P0, PT, R11.reuse, 0x10, PT ;  /* 0x000000100b00780c */ /* 0x040fe40003f06270 */
[C---:B------:R-:W-:Y:S01]  /*04c0*/  ISETP.GE.AND P1, PT, R0.reuse, 0x10, PT ;  /* 0x000000100000780c */ /* 0x040fe20003f26270 */
[--C-:B--2---:R-:W-:Y:S02]  /*04d0*/  IMAD R13, R11, 0x400, R10.reuse ;  /* 0x000004000b0d7824 */ /* 0x104fe400078e020a */
[----:B----4-:R-:W-:Y:S02]  /*04e0*/  IMAD R15, R0, 0x400, R10 ;  /* 0x00000400000f7824 */ /* 0x010fe400078e020a */
[----:B-1----:R-:W-:-:S04]  /*04f0*/  IMAD.WIDE R10, R13, 0x4, R8 ;  /* 0x000000040d0a7825 */ /* 0x002fc800078e0208 */
[----:B------:R-:W-:-:S04]  /*0500*/  IMAD.WIDE R8, R15, 0x4, R8 ;  /* 0x000000040f087825 */ /* 0x000fc800078e0208 */
[----:B---3--:R-:W-:-:S04]  /*0510*/  IMAD.WIDE R12, R13, 0x4, R2 ;  /* 0x000000040d0c7825 */ /* 0x008fc800078e0202 */
[----:B------:R-:W-:Y:S01]  /*0520*/  IMAD.WIDE R2, R15, 0x4, R2 ;  /* 0x000000040f027825 */ /* 0x000fe200078e0202 */
[----:B-----5:R1:W-:Y:S04]  /*0530*/  @!P0 STG.E.128 desc[UR6][R10.64], R16 ;  /* 0x000000100a008986 */ /* 0x0203e8000c101d06 */
[----:B0-----:R1:W-:Y:S04]  /*0540*/  @!P1 STG.E.128 desc[UR6][R8.64], R4 ;  /* 0x0000000408009986 */ /* 0x0013e8000c101d06 */
[----:B------:R1:W-:Y:S01]  /*0550*/  @!P0 STG.E.128 desc[UR6][R12.64], R16 ;  /* 0x000000100c008986 */ /* 0x0003e2000c101d06 */
[----:B------:R-:W-:Y:S05]  /*0560*/  @P1 EXIT ;  /* 0x000000000000194d */ /* 0x000fea0003800000 */
[----:B------:R-:W-:Y:S01]  /*0570*/  STG.E.128 desc[UR6][R2.64], R4 ;  /* 0x0000000402007986 */ /* 0x000fe2000c101d06 */
[----:B------:R-:W-:Y:S05]  /*0580*/  EXIT ;  /* 0x000000000000794d */ /* 0x000fea0003800000 */
.L_x_0:
[----:B------:R-:W-:-:S00]  /*0590*/  BRA `(.L_x_0) ;  /* 0xfffffffc00fc7947 */ /* 0x000fc0000383ffff */
[----:B------:R-:W-:-:S00]  /*05a0*/  NOP ;  /* 0x0000000000007918 */ /* 0x000fc00000000000 */
        /* <DEDUP_REMOVED lines=13> */
.L_x_1:


//--------------------- .nv.shared.triton_poi_fused_convolution_24 --------------------------
	.section	.nv.shared.triton_poi_fused_convolution_24,"aw",@nobits
	.sectionflags	@""
	.align	16
	.zero		1024


//--------------------- .nv.constant0.triton_poi_fused_convolution_24 --------------------------
	.section	.nv.constant0.triton_poi_fused_convolution_24,"a",@progbits
	.sectionflags	@""
	.align	4
.nv.constant0.triton_poi_fused_convolution_24:
	.zero		560
